	.headerflags	@"EF_CUDA_TEXMODE_UNIFIED EF_CUDA_64BIT_ADDRESS EF_CUDA_ACCELERATORS EF_CUDA_SM90 EF_CUDA_VIRTUAL_SM(EF_CUDA_SM90)"
	.elftype	@"ET_EXEC"


//--------------------- .nv.info                  --------------------------
	.section	.nv.info,"",@"SHT_CUDA_INFO"
	.align	4


	//----- nvinfo : EIATTR_REGCOUNT
	.align		4
        /*0000*/ 	.byte	0x04, 0x2f
        /*0002*/ 	.short	(.L_1 - .L_0)
	.align		4
.L_0:
        /*0004*/ 	.word	index@(triton_poi_fused__to_copy_add_arange_mul_23)
        /*0008*/ 	.word	0x00000009


	//----- nvinfo : EIATTR_MIN_STACK_SIZE
	.align		4
.L_1:
        /*000c*/ 	.byte	0x04, 0x12
        /*000e*/ 	.short	(.L_3 - .L_2)
	.align		4
.L_2:
        /*0010*/ 	.word	index@(triton_poi_fused__to_copy_add_arange_mul_23)
        /*0014*/ 	.word	0x00000000


	//----- nvinfo : EIATTR_FRAME_SIZE
	.align		4
.L_3:
        /*0018*/ 	.byte	0x04, 0x11
        /*001a*/ 	.short	(.L_5 - .L_4)
	.align		4
.L_4:
        /*001c*/ 	.word	index@(triton_poi_fused__to_copy_add_arange_mul_23)
        /*0020*/ 	.word	0x00000000


	//----- nvinfo : EIATTR_MIN_STACK_SIZE
	.align		4
.L_5:
        /*0024*/ 	.byte	0x04, 0x12
        /*0026*/ 	.short	(.L_7 - .L_6)
	.align		4
.L_6:
        /*0028*/ 	.word	index@(triton_poi_fused__to_copy_add_arange_mul_23)
        /*002c*/ 	.word	0x00000000
.L_7:


//--------------------- .nv.info.triton_poi_fused__to_copy_add_arange_mul_23 --------------------------
	.section	.nv.info.triton_poi_fused__to_copy_add_arange_mul_23,"",@"SHT_CUDA_INFO"
	.sectionflags	@""
	.align	4


	//----- nvinfo : EIATTR_CUDA_API_VERSION
	.align		4
        /*0000*/ 	.byte	0x04, 0x37
        /*0002*/ 	.short	(.L_9 - .L_8)
.L_8:
        /*0004*/ 	.word	0x0000007c


	//----- nvinfo : EIATTR_KPARAM_INFO
	.align		4
.L_9:
        /*0008*/ 	.byte	0x04, 0x17
        /*000a*/ 	.short	(.L_11 - .L_10)
.L_10:
        /*000c*/ 	.word	0x00000000
        /*0010*/ 	.short	0x0001
        /*0012*/ 	.short	0x0008
        /*0014*/ 	.byte	0x00, 0xf0, 0x11, 0x00


	//----- nvinfo : EIATTR_KPARAM_INFO
	.align		4
.L_11:
        /*0018*/ 	.byte	0x04, 0x17
        /*001a*/ 	.short	(.L_13 - .L_12)
.L_12:
        /*001c*/ 	.word	0x00000000
        /*0020*/ 	.short	0x0000
        /*0022*/ 	.short	0x0000
        /*0024*/ 	.byte	0x00, 0xf4, 0x21, 0x00


	//----- nvinfo : EIATTR_SPARSE_MMA_MASK
	.align		4
.L_13:
        /*0028*/ 	.byte	0x03, 0x50
        /*002a*/ 	.short	0x0000


	//----- nvinfo : EIATTR_MAXREG_COUNT
	.align		4
        /*002c*/ 	.byte	0x03, 0x1b
        /*002e*/ 	.short	0x00ff


	//----- nvinfo : EIATTR_EXIT_INSTR_OFFSETS
	.align		4
        /*0030*/ 	.byte	0x04, 0x1c
        /*0032*/ 	.short	(.L_15 - .L_14)


	//   ....[0]....
.L_14:
        /*0034*/ 	.word	0x000000d0


	//   ....[1]....
        /*0038*/ 	.word	0x00000100


	//----- nvinfo : EIATTR_REQNTID
	.align		4
.L_15:
        /*003c*/ 	.byte	0x04, 0x10
        /*003e*/ 	.short	(.L_17 - .L_16)
.L_16:
        /*0040*/ 	.word	0x00000020
        /*0044*/ 	.word	0x00000001
        /*0048*/ 	.word	0x00000001


	//----- nvinfo : EIATTR_CBANK_PARAM_SIZE
	.align		4
.L_17:
        /*004c*/ 	.byte	0x03, 0x19
        /*004e*/ 	.short	0x000c


	//----- nvinfo : EIATTR_PARAM_CBANK
	.align		4
        /*0050*/ 	.byte	0x04, 0x0a
        /*0052*/ 	.short	(.L_19 - .L_18)
	.align		4
.L_18:
        /*0054*/ 	.word	index@(.nv.constant0.triton_poi_fused__to_copy_add_arange_mul_23)
        /*0058*/ 	.short	0x0210
        /*005a*/ 	.short	0x000c


	//----- nvinfo : EIATTR_SW_WAR
	.align		4
.L_19:
        /*005c*/ 	.byte	0x04, 0x36
        /*005e*/ 	.short	(.L_21 - .L_20)
.L_20:
        /*0060*/ 	.word	0x00000008
.L_21:


//--------------------- .nv.callgraph             --------------------------
	.section	.nv.callgraph,"",@"SHT_CUDA_CALLGRAPH"
	.align	4
	.sectionentsize	8
	.align		4
        /*0000*/ 	.word	0x00000000
	.align		4
        /*0004*/ 	.word	0xffffffff
	.align		4
        /*0008*/ 	.word	0x00000000
	.align		4
        /*000c*/ 	.word	0xfffffffe
	.align		4
        /*0010*/ 	.word	0x00000000
	.align		4
        /*0014*/ 	.word	0xfffffffd
	.align		4
        /*0018*/ 	.word	0x00000000
	.align		4
        /*001c*/ 	.word	0xfffffffc


//--------------------- .text.triton_poi_fused__to_copy_add_arange_mul_23 --------------------------
	.section	.text.triton_poi_fused__to_copy_add_arange_mul_23,"ax",@progbits
	.align	128
        .global         triton_poi_fused__to_copy_add_arange_mul_23
        .type           triton_poi_fused__to_copy_add_arange_mul_23,@function
        .size           triton_poi_fused__to_copy_add_arange_mul_23,(.L_x_1 - triton_poi_fused__to_copy_add_arange_mul_23)
        .other          triton_poi_fused__to_copy_add_arange_mul_23,@"STO_CUDA_ENTRY STV_DEFAULT"
triton_poi_fused__to_copy_add_arange_mul_23:
.text.triton_poi_fused__to_copy_add_arange_mul_23:
[----:B------:R-:W0:Y:S02]  /*0000*/  LDC R1, c[0x0][0x28] ;  /* 0x00000a00ff017b82 */ /* 0x000e240000000800 */
[----:B------:R-:W1:Y:S01]  /*0010*/  S2R R6, SR_TID.X ;  /* 0x0000000000067919 */ /* 0x000e620000002100 */
[----:B------:R-:W2:Y:S01]  /*0020*/  LDC.64 R2, c[0x0][0x210] ;  /* 0x00008400ff027b82 */ /* 0x000ea20000000a00 */
[----:B------:R-:W3:Y:S01]  /*0030*/  S2R R5, SR_CTAID.X ;  /* 0x0000000000057919 */ /* 0x000ee20000002500 */
[C---:B-1----:R-:W-:Y:S02]  /*0040*/  LOP3.LUT R0, R6.reuse, 0x7, RZ, 0xc0, !PT ;  /* 0x0000000706007812 */ /* 0x042fe400078ec0ff */
[----:B------:R-:W-:-:S03]  /*0050*/  LOP3.LUT P0, RZ, R6, 0x18, RZ, 0xc0, !PT ;  /* 0x0000001806ff7812 */ /* 0x000fc6000780c0ff */
[----:B---3--:R-:W-:-:S04]  /*0060*/  IMAD R5, R5, 0x8, R0 ;  /* 0x0000000805057824 */ /* 0x008fc800078e0200 */
[C---:B--2---:R-:W-:Y:S01]  /*0070*/  IMAD.WIDE R2, R5.reuse, 0x8, R2 ;  /* 0x0000000805027825 */ /* 0x044fe200078e0202 */
[----:B------:R-:W-:Y:S02]  /*0080*/  I2FP.F32.S32 R0, R5 ;  /* 0x0000000500007245 */ /* 0x000fe40000201400 */
[----:B------:R-:W-:-:S03]  /*0090*/  ISETP.LT.AND P0, PT, R5, 0x8, !P0 ;  /* 0x000000080500780c */ /* 0x000fc60004701270 */
[----:B------:R-:W-:-:S04]  /*00a0*/  FMUL R0, R0, 0.5 ;  /* 0x3f00000000007820 */ /* 0x000fc80000400000 */
[----:B------:R-:W1:Y:S02]  /*00b0*/  F2I.TRUNC.NTZ R4, R0 ;  /* 0x0000000000047305 */ /* 0x000e64000020f100 */
[----:B-1----:R-:W-:-:S04]  /*00c0*/  SHF.R.S32.HI R5, RZ, 0x1f, R4 ;  /* 0x0000001fff057819 */ /* 0x002fc80000011404 */
[----:B------:R-:W-:Y:S05]  /*00d0*/  @!P0 EXIT ;  /* 0x000000000000894d */ /* 0x000fea0003800000 */
[----:B------:R-:W-:Y:S02]  /*00e0*/  ULDC.64 UR4, c[0x0][0x208] ;  /* 0x0000820000047ab9 */ /* 0x000fe40000000a00 */
[----:B------:R-:W-:Y:S01]  /*00f0*/  STG.E.64 desc[UR4][R2.64], R4 ;  /* 0x0000000402007986 */ /* 0x000fe2000c101b04 */
[----:B------:R-:W-:Y:S05]  /*0100*/  EXIT ;  /* 0x000000000000794d */ /* 0x000fea0003800000 */
.L_x_0:
[----:B------:R-:W-:-:S00]  /*0110*/  BRA `(.L_x_0) ;  /* 0xfffffffc00fc7947 */ /* 0x000fc0000383ffff */
[----:B------:R-:W-:-:S00]  /*0120*/  NOP ;  /* 0x0000000000007918 */ /* 0x000fc00000000000 */
        /* <DEDUP_REMOVED lines=13> */
.L_x_1:


//--------------------- .nv.constant0.triton_poi_fused__to_copy_add_arange_mul_23 --------------------------
	.section	.nv.constant0.triton_poi_fused__to_copy_add_arange_mul_23,"a",@progbits
	.sectionflags	@""
	.align	4
.nv.constant0.triton_poi_fused__to_copy_add_arange_mul_23:
	.zero		540
